//
// Generated by NVIDIA NVVM Compiler
//
// Compiler Build ID: CL-36424714
// Cuda compilation tools, release 13.0, V13.0.88
// Based on NVVM 20.0.0
//

.version 9.0
.target sm_100
.address_size 64

	// .globl	_Z25n_address_conflict_kernelPPm

.visible .entry _Z25n_address_conflict_kernelPPm(
	.param .u64 .ptr .align 1 _Z25n_address_conflict_kernelPPm_param_0
)
{
	.reg .b32 	%r<2>;
	.reg .b64 	%rd<8>;

	ld.param.u64 	%rd4, [_Z25n_address_conflict_kernelPPm_param_0];
	cvta.to.global.u64 	%rd5, %rd4;
	mov.u32 	%r1, %tid.x;
	mul.wide.u32 	%rd6, %r1, 8;
	add.s64 	%rd7, %rd5, %rd6;
	ld.global.u64 	%rd1, [%rd7];
	// begin inline asm
	{
	discard.global.L2 [%rd1], 128;
	}
	// end inline asm
	bar.sync 	0;
	// begin inline asm
	{
	ld.u64.global.volatile %rd2, [%rd1];
	}
	// end inline asm
	ret;

}


// ===== COMPILED SASS (sm_100) =====

	.target	sm_100

	.elftype	@"ET_EXEC"


//--------------------- .note.nv.tkinfo           --------------------------
	.section	.note.nv.tkinfo,"",@"SHT_NOTE"
	.sectionflags	@"SHF_NOTE_NV_TKINFO"
	.tkinfo
        /*0018*/ 	.word	0x00000002
        /*0030*/ 	.string	""
        /*0030*/ 	.string	"ptxas"
        /*0030*/ 	.string	"Cuda compilation tools, release 13.0, V13.0.88"
        /*0030*/ 	.string	"Build cuda_13.0.r13.0/compiler.36424714_0"
        /*0030*/ 	.string	"-arch sm_100 -m 64 "



//--------------------- .note.nv.cuinfo           --------------------------
	.section	.note.nv.cuinfo,"",@"SHT_NOTE"
	.sectionflags	@"SHF_NOTE_NV_CUINFO"
        /*0018*/ 	.short	0x0002
        /*001a*/ 	.short	0x0064
        /*001c*/ 	.short	0x0082
	.zero		2


//--------------------- .nv.info                  --------------------------
	.section	.nv.info,"",@"SHT_CUDA_INFO"
	.align	4


	//----- nvinfo : EIATTR_REGCOUNT
	.align		4
        /*0000*/ 	.byte	0x04, 0x2f
        /*0002*/ 	.short	(.L_1 - .L_0)
	.align		4
.L_0:
        /*0004*/ 	.word	index@(_Z25n_address_conflict_kernelPPm)
        /*0008*/ 	.word	0x00000008


	//----- nvinfo : EIATTR_FRAME_SIZE
	.align		4
.L_1:
        /*000c*/ 	.byte	0x04, 0x11
        /*000e*/ 	.short	(.L_3 - .L_2)
	.align		4
.L_2:
        /*0010*/ 	.word	index@(_Z25n_address_conflict_kernelPPm)
        /*0014*/ 	.word	0x00000000


	//----- nvinfo : EIATTR_MIN_STACK_SIZE
	.align		4
.L_3:
        /*0018*/ 	.byte	0x04, 0x12
        /*001a*/ 	.short	(.L_5 - .L_4)
	.align		4
.L_4:
        /*001c*/ 	.word	index@(_Z25n_address_conflict_kernelPPm)
        /*0020*/ 	.word	0x00000000
.L_5:


//--------------------- .nv.compat                --------------------------
	.section	.nv.compat,"",@"SHT_CUDA_COMPAT_INFO"
	.align	4
        /*0000*/ 	.byte	0x02, 0x09, 0x00, 0x00, 0x02, 0x02, 0x01, 0x00, 0x02, 0x05, 0x05, 0x00, 0x03, 0x07, 0x01, 0x01
        /*0010*/ 	.byte	0x02, 0x03, 0x00, 0x00, 0x02, 0x06, 0x01, 0x00, 0x04, 0x0b, 0x08, 0x00, 0x09, 0x00, 0x00, 0x00
        /*0020*/ 	.byte	0x00, 0x00, 0x00, 0x00


//--------------------- .nv.info._Z25n_address_conflict_kernelPPm --------------------------
	.section	.nv.info._Z25n_address_conflict_kernelPPm,"",@"SHT_CUDA_INFO"
	.sectionflags	@""
	.align	4


	//----- nvinfo : EIATTR_CUDA_API_VERSION
	.align		4
        /*0000*/ 	.byte	0x04, 0x37
        /*0002*/ 	.short	(.L_7 - .L_6)
.L_6:
        /*0004*/ 	.word	0x00000082


	//----- nvinfo : EIATTR_KPARAM_INFO
	.align		4
.L_7:
        /*0008*/ 	.byte	0x04, 0x17
        /*000a*/ 	.short	(.L_9 - .L_8)
.L_8:
        /*000c*/ 	.word	0x00000000
        /*0010*/ 	.short	0x0000
        /*0012*/ 	.short	0x0000
        /*0014*/ 	.byte	0x00, 0xf5, 0x21, 0x00


	//----- nvinfo : EIATTR_SPARSE_MMA_MASK
	.align		4
.L_9:
        /*0018*/ 	.byte	0x03, 0x50
        /*001a*/ 	.short	0x0000


	//----- nvinfo : EIATTR_MAXREG_COUNT
	.align		4
        /*001c*/ 	.byte	0x03, 0x1b
        /*001e*/ 	.short	0x00ff


	//----- nvinfo : EIATTR_NUM_BARRIERS
	.align		4
        /*0020*/ 	.byte	0x02, 0x4c
        /*0022*/ 	.byte	0x01
	.zero		1


	//----- nvinfo : EIATTR_MERCURY_ISA_VERSION
	.align		4
        /*0024*/ 	.byte	0x03, 0x5f
        /*0026*/ 	.short	0x0101


	//----- nvinfo : EIATTR_VRC_CTA_INIT_COUNT
	.align		4
        /*0028*/ 	.byte	0x02, 0x4a
	.zero		1
	.zero		1


	//----- nvinfo : EIATTR_EXIT_INSTR_OFFSETS
	.align		4
        /*002c*/ 	.byte	0x04, 0x1c
        /*002e*/ 	.short	(.L_11 - .L_10)


	//   ....[0]....
.L_10:
        /*0030*/ 	.word	0x00000090


	//----- nvinfo : EIATTR_CBANK_PARAM_SIZE
	.align		4
.L_11:
        /*0034*/ 	.byte	0x03, 0x19
        /*0036*/ 	.short	0x0008


	//----- nvinfo : EIATTR_PARAM_CBANK
	.align		4
        /*0038*/ 	.byte	0x04, 0x0a
        /*003a*/ 	.short	(.L_13 - .L_12)
	.align		4
.L_12:
        /*003c*/ 	.word	index@(.nv.constant0._Z25n_address_conflict_kernelPPm)
        /*0040*/ 	.short	0x0380
        /*0042*/ 	.short	0x0008


	//----- nvinfo : EIATTR_SW_WAR
	.align		4
.L_13:
        /*0044*/ 	.byte	0x04, 0x36
        /*0046*/ 	.short	(.L_15 - .L_14)
.L_14:
        /*0048*/ 	.word	0x00000008
.L_15:


//--------------------- .nv.callgraph             --------------------------
	.section	.nv.callgraph,"",@"SHT_CUDA_CALLGRAPH"
	.align	4
	.sectionentsize	8
	.align		4
        /*0000*/ 	.word	0x00000000
	.align		4
        /*0004*/ 	.word	0xffffffff
	.align		4
        /*0008*/ 	.word	0x00000000
	.align		4
        /*000c*/ 	.word	0xfffffffe
	.align		4
        /*0010*/ 	.word	0x00000000
	.align		4
        /*0014*/ 	.word	0xfffffffd
	.align		4
        /*0018*/ 	.word	0x00000000
	.align		4
        /*001c*/ 	.word	0xfffffffc


//--------------------- .text._Z25n_address_conflict_kernelPPm --------------------------
	.section	.text._Z25n_address_conflict_kernelPPm,"ax",@progbits
	.align	128
        .global         _Z25n_address_conflict_kernelPPm
        .type           _Z25n_address_conflict_kernelPPm,@function
        .size           _Z25n_address_conflict_kernelPPm,(.L_x_1 - _Z25n_address_conflict_kernelPPm)
        .other          _Z25n_address_conflict_kernelPPm,@"STO_CUDA_ENTRY STV_DEFAULT"
_Z25n_address_conflict_kernelPPm:
.text._Z25n_address_conflict_kernelPPm:
[----:B------:R-:W-:Y:S01]  /*0000*/  LDC R1, c[0x0][0x37c] ;  /* 0x0000df00ff017b82 */ /* 0x000fe20000000800 */
[----:B------:R-:W0:Y:S07]  /*0010*/  S2R R5, SR_TID.X ;  /* 0x0000000000057919 */ /* 0x000e2e0000002100 */
[----:B------:R-:W0:Y:S01]  /*0020*/  LDC.64 R2, c[0x0][0x380] ;  /* 0x0000e000ff027b82 */ /* 0x000e220000000a00 */
[----:B------:R-:W1:Y:S01]  /*0030*/  LDCU.64 UR4, c[0x0][0x358] ;  /* 0x00006b00ff0477ac */ /* 0x000e620008000a00 */
[----:B0-----:R-:W-:-:S06]  /*0040*/  IMAD.WIDE.U32 R2, R5, 0x8, R2 ;  /* 0x0000000805027825 */ /* 0x001fcc00078e0002 */
[----:B-1----:R-:W2:Y:S04]  /*0050*/  LDG.E.64 R2, desc[UR4][R2.64] ;  /* 0x0000000402027981 */ /* 0x002ea8000c1e1b00 */
[----:B--2---:R-:W-:Y:S01]  /*0060*/  CCTL.E.RML2 [R2] ;  /* 0x000000000200798f */ /* 0x004fe20005800100 */
[----:B------:R-:W-:Y:S06]  /*0070*/  BAR.SYNC.DEFER_BLOCKING 0x0 ;  /* 0x0000000000007b1d */ /* 0x000fec0000010000 */
[----:B------:R-:W-:Y:S01]  /*0080*/  LDG.E.64.STRONG.SYS R4, desc[UR4][R2.64] ;  /* 0x0000000402047981 */ /* 0x000fe2000c1f5b00 */
[----:B------:R-:W-:Y:S05]  /*0090*/  EXIT ;  /* 0x000000000000794d */ /* 0x000fea0003800000 */
.L_x_0:
[----:B------:R-:W-:-:S00]  /*00a0*/  BRA `(.L_x_0) ;  /* 0xfffffffc00fc7947 */ /* 0x000fc0000383ffff */
[----:B------:R-:W-:-:S00]  /*00b0*/  NOP ;  /* 0x0000000000007918 */ /* 0x000fc00000000000 */
        /* <DEDUP_REMOVED lines=12> */
.L_x_1:


//--------------------- .nv.shared.reserved.0     --------------------------
	.section	.nv.shared.reserved.0,"aw",@nobits
	.weak		__nv_reservedSMEM_offset_0_alias
	.size		__nv_reservedSMEM_offset_0_alias, 0, 64
	.other		__nv_reservedSMEM_offset_0_alias,@"STO_CUDA_RESERVED_SHARED STV_DEFAULT"
__nv_reservedSMEM_offset_0_alias:
	.zero		0
	.zero		64


//--------------------- .nv.constant0._Z25n_address_conflict_kernelPPm --------------------------
	.section	.nv.constant0._Z25n_address_conflict_kernelPPm,"a",@progbits
	.sectionflags	@""
	.align	4
.nv.constant0._Z25n_address_conflict_kernelPPm:
	.zero		904


//--------------------- SYMBOLS --------------------------

	.type		.nv.reservedSmem.offset0,@object
	.size		.nv.reservedSmem.offset0,0x4
